//
// Generated by NVIDIA NVVM Compiler
//
// Compiler Build ID: CL-36424714
// Cuda compilation tools, release 13.0, V13.0.88
// Based on NVVM 20.0.0
//

.version 9.0
.target sm_100
.address_size 64

	// .globl	_Z8multiplyPfS_S_iiiff

.visible .entry _Z8multiplyPfS_S_iiiff(
	.param .u64 .ptr .align 1 _Z8multiplyPfS_S_iiiff_param_0,
	.param .u64 .ptr .align 1 _Z8multiplyPfS_S_iiiff_param_1,
	.param .u64 .ptr .align 1 _Z8multiplyPfS_S_iiiff_param_2,
	.param .u32 _Z8multiplyPfS_S_iiiff_param_3,
	.param .u32 _Z8multiplyPfS_S_iiiff_param_4,
	.param .u32 _Z8multiplyPfS_S_iiiff_param_5,
	.param .f32 _Z8multiplyPfS_S_iiiff_param_6,
	.param .f32 _Z8multiplyPfS_S_iiiff_param_7
)
{
	.reg .pred 	%p<14>;
	.reg .b32 	%r<50>;
	.reg .b32 	%f<55>;
	.reg .b64 	%rd<53>;

	ld.param.u64 	%rd9, [_Z8multiplyPfS_S_iiiff_param_0];
	ld.param.u64 	%rd10, [_Z8multiplyPfS_S_iiiff_param_1];
	ld.param.u32 	%r21, [_Z8multiplyPfS_S_iiiff_param_3];
	ld.param.u32 	%r22, [_Z8multiplyPfS_S_iiiff_param_4];
	ld.param.u32 	%r23, [_Z8multiplyPfS_S_iiiff_param_5];
	cvta.to.global.u64 	%rd1, %rd10;
	cvta.to.global.u64 	%rd2, %rd9;
	mov.u32 	%r1, %ntid.x;
	setp.lt.s32 	%p1, %r21, 1;
	@%p1 bra 	$L__BB0_5;
	mov.u32 	%r24, %ctaid.x;
	mov.u32 	%r25, %tid.x;
	mad.lo.s32 	%r2, %r24, %r1, %r25;
	setp.lt.s32 	%p2, %r22, 1;
	@%p2 bra 	$L__BB0_5;
	and.b32  	%r3, %r22, 7;
	and.b32  	%r4, %r22, 2147483640;
	shl.b32 	%r5, %r23, 3;
	mov.b32 	%r43, 0;
	mul.wide.s32 	%rd45, %r23, 4;
$L__BB0_3:
	setp.lt.s32 	%p3, %r2, %r23;
	@%p3 bra 	$L__BB0_6;
$L__BB0_4:
	add.s32 	%r43, %r43, 1;
	setp.eq.s32 	%p13, %r43, %r21;
	@%p13 bra 	$L__BB0_5;
	bra.uni 	$L__BB0_3;
$L__BB0_5:
	bar.sync 	0;
	ret;
$L__BB0_6:
	mul.lo.s32 	%r27, %r43, %r22;
	mul.lo.s32 	%r8, %r43, %r23;
	cvt.u64.u32 	%rd3, %r27;
	mov.u32 	%r44, %r2;
$L__BB0_7:
	ld.param.u64 	%rd51, [_Z8multiplyPfS_S_iiiff_param_2];
	setp.lt.u32 	%p4, %r22, 8;
	add.s32 	%r29, %r44, %r8;
	cvta.to.global.u64 	%rd11, %rd51;
	mul.wide.s32 	%rd12, %r29, 4;
	add.s64 	%rd4, %rd11, %rd12;
	ld.global.f32 	%f52, [%rd4];
	mov.b32 	%r48, 0;
	@%p4 bra 	$L__BB0_10;
	and.b32  	%r30, %r22, 2147483640;
	neg.s32 	%r46, %r30;
	shl.b64 	%rd13, %rd3, 2;
	add.s64 	%rd14, %rd2, %rd13;
	add.s64 	%rd52, %rd14, 16;
	mov.u32 	%r45, %r44;
$L__BB0_9:
	.pragma "nounroll";
	ld.global.f32 	%f9, [%rd52+-16];
	mul.wide.s32 	%rd15, %r45, 4;
	add.s64 	%rd16, %rd1, %rd15;
	ld.global.f32 	%f10, [%rd16];
	fma.rn.f32 	%f11, %f9, %f10, %f52;
	st.global.f32 	[%rd4], %f11;
	ld.global.f32 	%f12, [%rd52+-12];
	mul.wide.s32 	%rd17, %r23, 4;
	add.s64 	%rd18, %rd16, %rd17;
	ld.global.f32 	%f13, [%rd18];
	fma.rn.f32 	%f14, %f12, %f13, %f11;
	st.global.f32 	[%rd4], %f14;
	ld.global.f32 	%f15, [%rd52+-8];
	add.s64 	%rd19, %rd18, %rd17;
	ld.global.f32 	%f16, [%rd19];
	fma.rn.f32 	%f17, %f15, %f16, %f14;
	st.global.f32 	[%rd4], %f17;
	ld.global.f32 	%f18, [%rd52+-4];
	add.s64 	%rd20, %rd19, %rd17;
	ld.global.f32 	%f19, [%rd20];
	fma.rn.f32 	%f20, %f18, %f19, %f17;
	st.global.f32 	[%rd4], %f20;
	ld.global.f32 	%f21, [%rd52];
	add.s64 	%rd21, %rd20, %rd17;
	ld.global.f32 	%f22, [%rd21];
	fma.rn.f32 	%f23, %f21, %f22, %f20;
	st.global.f32 	[%rd4], %f23;
	ld.global.f32 	%f24, [%rd52+4];
	add.s64 	%rd22, %rd21, %rd17;
	ld.global.f32 	%f25, [%rd22];
	fma.rn.f32 	%f26, %f24, %f25, %f23;
	st.global.f32 	[%rd4], %f26;
	ld.global.f32 	%f27, [%rd52+8];
	add.s64 	%rd23, %rd22, %rd17;
	ld.global.f32 	%f28, [%rd23];
	fma.rn.f32 	%f29, %f27, %f28, %f26;
	st.global.f32 	[%rd4], %f29;
	ld.global.f32 	%f30, [%rd52+12];
	add.s64 	%rd24, %rd23, %rd17;
	ld.global.f32 	%f31, [%rd24];
	fma.rn.f32 	%f52, %f30, %f31, %f29;
	st.global.f32 	[%rd4], %f52;
	add.s32 	%r46, %r46, 8;
	add.s32 	%r45, %r45, %r5;
	add.s64 	%rd52, %rd52, 32;
	setp.ne.s32 	%p5, %r46, 0;
	mov.u32 	%r48, %r4;
	@%p5 bra 	$L__BB0_9;
$L__BB0_10:
	setp.eq.s32 	%p6, %r3, 0;
	@%p6 bra 	$L__BB0_18;
	add.s32 	%r31, %r3, -1;
	setp.lt.u32 	%p7, %r31, 3;
	@%p7 bra 	$L__BB0_13;
	cvt.u32.u64 	%r32, %rd3;
	add.s32 	%r33, %r48, %r32;
	mul.wide.u32 	%rd25, %r33, 4;
	add.s64 	%rd26, %rd2, %rd25;
	ld.global.f32 	%f32, [%rd26];
	mad.lo.s32 	%r34, %r48, %r23, %r44;
	mul.wide.s32 	%rd27, %r34, 4;
	add.s64 	%rd28, %rd1, %rd27;
	ld.global.f32 	%f33, [%rd28];
	fma.rn.f32 	%f34, %f32, %f33, %f52;
	st.global.f32 	[%rd4], %f34;
	cvt.u64.u32 	%rd29, %r48;
	add.s64 	%rd30, %rd29, %rd3;
	shl.b64 	%rd31, %rd30, 2;
	add.s64 	%rd32, %rd2, %rd31;
	ld.global.f32 	%f35, [%rd32+4];
	add.s64 	%rd34, %rd28, %rd45;
	ld.global.f32 	%f36, [%rd34];
	fma.rn.f32 	%f37, %f35, %f36, %f34;
	st.global.f32 	[%rd4], %f37;
	ld.global.f32 	%f38, [%rd32+8];
	add.s64 	%rd35, %rd34, %rd45;
	ld.global.f32 	%f39, [%rd35];
	fma.rn.f32 	%f40, %f38, %f39, %f37;
	st.global.f32 	[%rd4], %f40;
	ld.global.f32 	%f41, [%rd32+12];
	add.s64 	%rd36, %rd35, %rd45;
	ld.global.f32 	%f42, [%rd36];
	fma.rn.f32 	%f52, %f41, %f42, %f40;
	st.global.f32 	[%rd4], %f52;
	add.s32 	%r48, %r48, 4;
$L__BB0_13:
	and.b32  	%r35, %r22, 3;
	setp.eq.s32 	%p8, %r35, 0;
	@%p8 bra 	$L__BB0_18;
	setp.eq.s32 	%p9, %r35, 1;
	@%p9 bra 	$L__BB0_16;
	cvt.u32.u64 	%r36, %rd3;
	add.s32 	%r37, %r48, %r36;
	mul.wide.u32 	%rd37, %r37, 4;
	add.s64 	%rd38, %rd2, %rd37;
	ld.global.f32 	%f43, [%rd38];
	mad.lo.s32 	%r38, %r48, %r23, %r44;
	mul.wide.s32 	%rd39, %r38, 4;
	add.s64 	%rd40, %rd1, %rd39;
	ld.global.f32 	%f44, [%rd40];
	fma.rn.f32 	%f45, %f43, %f44, %f52;
	st.global.f32 	[%rd4], %f45;
	cvt.u64.u32 	%rd41, %r48;
	add.s64 	%rd42, %rd41, %rd3;
	shl.b64 	%rd43, %rd42, 2;
	add.s64 	%rd44, %rd2, %rd43;
	ld.global.f32 	%f46, [%rd44+4];
	add.s64 	%rd46, %rd40, %rd45;
	ld.global.f32 	%f47, [%rd46];
	fma.rn.f32 	%f52, %f46, %f47, %f45;
	st.global.f32 	[%rd4], %f52;
	add.s32 	%r48, %r48, 2;
$L__BB0_16:
	and.b32  	%r39, %r22, 1;
	setp.eq.b32 	%p10, %r39, 1;
	not.pred 	%p11, %p10;
	@%p11 bra 	$L__BB0_18;
	cvt.u32.u64 	%r40, %rd3;
	add.s32 	%r41, %r48, %r40;
	mul.wide.u32 	%rd47, %r41, 4;
	add.s64 	%rd48, %rd2, %rd47;
	ld.global.f32 	%f48, [%rd48];
	mad.lo.s32 	%r42, %r48, %r23, %r44;
	mul.wide.s32 	%rd49, %r42, 4;
	add.s64 	%rd50, %rd1, %rd49;
	ld.global.f32 	%f49, [%rd50];
	fma.rn.f32 	%f50, %f48, %f49, %f52;
	st.global.f32 	[%rd4], %f50;
$L__BB0_18:
	add.s32 	%r44, %r44, %r1;
	setp.lt.s32 	%p12, %r44, %r23;
	@%p12 bra 	$L__BB0_7;
	bra.uni 	$L__BB0_4;

}


// ===== COMPILED SASS (sm_100) =====

	.target	sm_100

	.elftype	@"ET_EXEC"


//--------------------- .note.nv.tkinfo           --------------------------
	.section	.note.nv.tkinfo,"",@"SHT_NOTE"
	.sectionflags	@"SHF_NOTE_NV_TKINFO"
	.tkinfo
        /*0018*/ 	.word	0x00000002
        /*0030*/ 	.string	""
        /*0030*/ 	.string	"ptxas"
        /*0030*/ 	.string	"Cuda compilation tools, release 13.0, V13.0.88"
        /*0030*/ 	.string	"Build cuda_13.0.r13.0/compiler.36424714_0"
        /*0030*/ 	.string	"-arch sm_100 -m 64 "



//--------------------- .note.nv.cuinfo           --------------------------
	.section	.note.nv.cuinfo,"",@"SHT_NOTE"
	.sectionflags	@"SHF_NOTE_NV_CUINFO"
        /*0018*/ 	.short	0x0002
        /*001a*/ 	.short	0x0064
        /*001c*/ 	.short	0x0082
	.zero		2


//--------------------- .nv.info                  --------------------------
	.section	.nv.info,"",@"SHT_CUDA_INFO"
	.align	4


	//----- nvinfo : EIATTR_REGCOUNT
	.align		4
        /*0000*/ 	.byte	0x04, 0x2f
        /*0002*/ 	.short	(.L_1 - .L_0)
	.align		4
.L_0:
        /*0004*/ 	.word	index@(_Z8multiplyPfS_S_iiiff)
        /*0008*/ 	.word	0x0000001a


	//----- nvinfo : EIATTR_FRAME_SIZE
	.align		4
.L_1:
        /*000c*/ 	.byte	0x04, 0x11
        /*000e*/ 	.short	(.L_3 - .L_2)
	.align		4
.L_2:
        /*0010*/ 	.word	index@(_Z8multiplyPfS_S_iiiff)
        /*0014*/ 	.word	0x00000000


	//----- nvinfo : EIATTR_MIN_STACK_SIZE
	.align		4
.L_3:
        /*0018*/ 	.byte	0x04, 0x12
        /*001a*/ 	.short	(.L_5 - .L_4)
	.align		4
.L_4:
        /*001c*/ 	.word	index@(_Z8multiplyPfS_S_iiiff)
        /*0020*/ 	.word	0x00000000
.L_5:


//--------------------- .nv.compat                --------------------------
	.section	.nv.compat,"",@"SHT_CUDA_COMPAT_INFO"
	.align	4
        /*0000*/ 	.byte	0x02, 0x09, 0x00, 0x00, 0x02, 0x02, 0x01, 0x00, 0x02, 0x05, 0x05, 0x00, 0x03, 0x07, 0x01, 0x01
        /*0010*/ 	.byte	0x02, 0x03, 0x00, 0x00, 0x02, 0x06, 0x01, 0x00, 0x04, 0x0b, 0x08, 0x00, 0x09, 0x00, 0x00, 0x00
        /*0020*/ 	.byte	0x00, 0x00, 0x00, 0x00


//--------------------- .nv.info._Z8multiplyPfS_S_iiiff --------------------------
	.section	.nv.info._Z8multiplyPfS_S_iiiff,"",@"SHT_CUDA_INFO"
	.sectionflags	@""
	.align	4


	//----- nvinfo : EIATTR_CUDA_API_VERSION
	.align		4
        /*0000*/ 	.byte	0x04, 0x37
        /*0002*/ 	.short	(.L_7 - .L_6)
.L_6:
        /*0004*/ 	.word	0x00000082


	//----- nvinfo : EIATTR_KPARAM_INFO
	.align		4
.L_7:
        /*0008*/ 	.byte	0x04, 0x17
        /*000a*/ 	.short	(.L_9 - .L_8)
.L_8:
        /*000c*/ 	.word	0x00000000
        /*0010*/ 	.short	0x0007
        /*0012*/ 	.short	0x0028
        /*0014*/ 	.byte	0x00, 0xf0, 0x11, 0x00


	//----- nvinfo : EIATTR_KPARAM_INFO
	.align		4
.L_9:
        /*0018*/ 	.byte	0x04, 0x17
        /*001a*/ 	.short	(.L_11 - .L_10)
.L_10:
        /*001c*/ 	.word	0x00000000
        /*0020*/ 	.short	0x0006
        /*0022*/ 	.short	0x0024
        /*0024*/ 	.byte	0x00, 0xf0, 0x11, 0x00


	//----- nvinfo : EIATTR_KPARAM_INFO
	.align		4
.L_11:
        /*0028*/ 	.byte	0x04, 0x17
        /*002a*/ 	.short	(.L_13 - .L_12)
.L_12:
        /*002c*/ 	.word	0x00000000
        /*0030*/ 	.short	0x0005
        /*0032*/ 	.short	0x0020
        /*0034*/ 	.byte	0x00, 0xf0, 0x11, 0x00


	//----- nvinfo : EIATTR_KPARAM_INFO
	.align		4
.L_13:
        /*0038*/ 	.byte	0x04, 0x17
        /*003a*/ 	.short	(.L_15 - .L_14)
.L_14:
        /*003c*/ 	.word	0x00000000
        /*0040*/ 	.short	0x0004
        /*0042*/ 	.short	0x001c
        /*0044*/ 	.byte	0x00, 0xf0, 0x11, 0x00


	//----- nvinfo : EIATTR_KPARAM_INFO
	.align		4
.L_15:
        /*0048*/ 	.byte	0x04, 0x17
        /*004a*/ 	.short	(.L_17 - .L_16)
.L_16:
        /*004c*/ 	.word	0x00000000
        /*0050*/ 	.short	0x0003
        /*0052*/ 	.short	0x0018
        /*0054*/ 	.byte	0x00, 0xf0, 0x11, 0x00


	//----- nvinfo : EIATTR_KPARAM_INFO
	.align		4
.L_17:
        /*0058*/ 	.byte	0x04, 0x17
        /*005a*/ 	.short	(.L_19 - .L_18)
.L_18:
        /*005c*/ 	.word	0x00000000
        /*0060*/ 	.short	0x0002
        /*0062*/ 	.short	0x0010
        /*0064*/ 	.byte	0x00, 0xf5, 0x21, 0x00


	//----- nvinfo : EIATTR_KPARAM_INFO
	.align		4
.L_19:
        /*0068*/ 	.byte	0x04, 0x17
        /*006a*/ 	.short	(.L_21 - .L_20)
.L_20:
        /*006c*/ 	.word	0x00000000
        /*0070*/ 	.short	0x0001
        /*0072*/ 	.short	0x0008
        /*0074*/ 	.byte	0x00, 0xf5, 0x21, 0x00


	//----- nvinfo : EIATTR_KPARAM_INFO
	.align		4
.L_21:
        /*0078*/ 	.byte	0x04, 0x17
        /*007a*/ 	.short	(.L_23 - .L_22)
.L_22:
        /*007c*/ 	.word	0x00000000
        /*0080*/ 	.short	0x0000
        /*0082*/ 	.short	0x0000
        /*0084*/ 	.byte	0x00, 0xf5, 0x21, 0x00


	//----- nvinfo : EIATTR_SPARSE_MMA_MASK
	.align		4
.L_23:
        /*0088*/ 	.byte	0x03, 0x50
        /*008a*/ 	.short	0x0000


	//----- nvinfo : EIATTR_MAXREG_COUNT
	.align		4
        /*008c*/ 	.byte	0x03, 0x1b
        /*008e*/ 	.short	0x00ff


	//----- nvinfo : EIATTR_NUM_BARRIERS
	.align		4
        /*0090*/ 	.byte	0x02, 0x4c
        /*0092*/ 	.byte	0x01
	.zero		1


	//----- nvinfo : EIATTR_MERCURY_ISA_VERSION
	.align		4
        /*0094*/ 	.byte	0x03, 0x5f
        /*0096*/ 	.short	0x0101


	//----- nvinfo : EIATTR_VRC_CTA_INIT_COUNT
	.align		4
        /*0098*/ 	.byte	0x02, 0x4a
	.zero		1
	.zero		1


	//----- nvinfo : EIATTR_EXIT_INSTR_OFFSETS
	.align		4
        /*009c*/ 	.byte	0x04, 0x1c
        /*009e*/ 	.short	(.L_25 - .L_24)


	//   ....[0]....
.L_24:
        /*00a0*/ 	.word	0x00000a80


	//----- nvinfo : EIATTR_CRS_STACK_SIZE
	.align		4
.L_25:
        /*00a4*/ 	.byte	0x04, 0x1e
        /*00a6*/ 	.short	(.L_27 - .L_26)
.L_26:
        /*00a8*/ 	.word	0x00000000


	//----- nvinfo : EIATTR_CBANK_PARAM_SIZE
	.align		4
.L_27:
        /*00ac*/ 	.byte	0x03, 0x19
        /*00ae*/ 	.short	0x002c


	//----- nvinfo : EIATTR_PARAM_CBANK
	.align		4
        /*00b0*/ 	.byte	0x04, 0x0a
        /*00b2*/ 	.short	(.L_29 - .L_28)
	.align		4
.L_28:
        /*00b4*/ 	.word	index@(.nv.constant0._Z8multiplyPfS_S_iiiff)
        /*00b8*/ 	.short	0x0380
        /*00ba*/ 	.short	0x002c


	//----- nvinfo : EIATTR_SW_WAR
	.align		4
.L_29:
        /*00bc*/ 	.byte	0x04, 0x36
        /*00be*/ 	.short	(.L_31 - .L_30)
.L_30:
        /*00c0*/ 	.word	0x00000008
.L_31:


//--------------------- .nv.callgraph             --------------------------
	.section	.nv.callgraph,"",@"SHT_CUDA_CALLGRAPH"
	.align	4
	.sectionentsize	8
	.align		4
        /*0000*/ 	.word	0x00000000
	.align		4
        /*0004*/ 	.word	0xffffffff
	.align		4
        /*0008*/ 	.word	0x00000000
	.align		4
        /*000c*/ 	.word	0xfffffffe
	.align		4
        /*0010*/ 	.word	0x00000000
	.align		4
        /*0014*/ 	.word	0xfffffffd
	.align		4
        /*0018*/ 	.word	0x00000000
	.align		4
        /*001c*/ 	.word	0xfffffffc


//--------------------- .text._Z8multiplyPfS_S_iiiff --------------------------
	.section	.text._Z8multiplyPfS_S_iiiff,"ax",@progbits
	.align	128
        .global         _Z8multiplyPfS_S_iiiff
        .type           _Z8multiplyPfS_S_iiiff,@function
        .size           _Z8multiplyPfS_S_iiiff,(.L_x_11 - _Z8multiplyPfS_S_iiiff)
        .other          _Z8multiplyPfS_S_iiiff,@"STO_CUDA_ENTRY STV_DEFAULT"
_Z8multiplyPfS_S_iiiff:
.text._Z8multiplyPfS_S_iiiff:
[----:B------:R-:W-:Y:S01]  /*0000*/  LDC R1, c[0x0][0x37c] ;  /* 0x0000df00ff017b82 */ /* 0x000fe20000000800 */
[----:B------:R-:W0:Y:S01]  /*0010*/  LDCU UR4, c[0x0][0x398] ;  /* 0x00007300ff0477ac */ /* 0x000e220008000800 */
[----:B------:R-:W1:Y:S01]  /*0020*/  LDCU UR7, c[0x0][0x360] ;  /* 0x00006c00ff0777ac */ /* 0x000e620008000800 */
[----:B0-----:R-:W-:-:S09]  /*0030*/  UISETP.GE.AND UP0, UPT, UR4, 0x1, UPT ;  /* 0x000000010400788c */ /* 0x001fd2000bf06270 */
[----:B-1----:R-:W-:Y:S05]  /*0040*/  BRA.U !UP0, `(.L_x_0) ;  /* 0x0000000908887547 */ /* 0x002fea000b800000 */
[----:B------:R-:W0:Y:S01]  /*0050*/  S2R R0, SR_CTAID.X ;  /* 0x0000000000007919 */ /* 0x000e220000002500 */
[----:B------:R-:W1:Y:S01]  /*0060*/  LDCU UR5, c[0x0][0x39c] ;  /* 0x00007380ff0577ac */ /* 0x000e620008000800 */
[----:B------:R-:W0:Y:S01]  /*0070*/  S2R R3, SR_TID.X ;  /* 0x0000000000037919 */ /* 0x000e220000002100 */
[----:B-1----:R-:W-:Y:S01]  /*0080*/  UISETP.GE.AND UP0, UPT, UR5, 0x1, UPT ;  /* 0x000000010500788c */ /* 0x002fe2000bf06270 */
[----:B0-----:R-:W-:-:S08]  /*0090*/  IMAD R0, R0, UR7, R3 ;  /* 0x0000000700007c24 */ /* 0x001fd0000f8e0203 */
[----:B------:R-:W-:Y:S05]  /*00a0*/  BRA.U !UP0, `(.L_x_0) ;  /* 0x0000000908707547 */ /* 0x000fea000b800000 */
[----:B------:R-:W0:Y:S01]  /*00b0*/  LDCU.64 UR8, c[0x0][0x358] ;  /* 0x00006b00ff0877ac */ /* 0x000e220008000a00 */
[----:B------:R-:W-:Y:S01]  /*00c0*/  ULOP3.LUT UR5, UR5, 0x7, URZ, 0xc0, !UPT ;  /* 0x0000000705057892 */ /* 0x000fe2000f8ec0ff */
[----:B------:R-:W-:-:S11]  /*00d0*/  UMOV UR4, URZ ;  /* 0x000000ff00047c82 */ /* 0x000fd60008000000 */
.L_x_9:
[----:B-1----:R-:W1:Y:S01]  /*00e0*/  LDCU UR6, c[0x0][0x3a0] ;  /* 0x00007400ff0677ac */ /* 0x002e620008000800 */
[----:B------:R-:W-:Y:S01]  /*00f0*/  BSSY.RECONVERGENT B0, `(.L_x_1) ;  /* 0x0000093000007945 */ /* 0x000fe20003800200 */
[----:B-1----:R-:W-:-:S13]  /*0100*/  ISETP.GE.AND P0, PT, R0, UR6, PT ;  /* 0x0000000600007c0c */ /* 0x002fda000bf06270 */
[----:B--23-5:R-:W-:Y:S05]  /*0110*/  @P0 BRA `(.L_x_2) ;  /* 0x0000000800400947 */ /* 0x02cfea0003800000 */
[----:B------:R-:W1:Y:S01]  /*0120*/  LDC R7, c[0x0][0x39c] ;  /* 0x0000e700ff077b82 */ /* 0x000e620000000800 */
[----:B------:R-:W-:Y:S01]  /*0130*/  MOV R6, R0 ;  /* 0x0000000000067202 */ /* 0x000fe20000000f00 */
[----:B-1----:R-:W-:-:S07]  /*0140*/  IMAD R7, R7, UR4, RZ ;  /* 0x0000000407077c24 */ /* 0x002fce000f8e02ff */
.L_x_8:
[----:B-1----:R-:W1:Y:S08]  /*0150*/  LDC R9, c[0x0][0x3a0] ;  /* 0x0000e800ff097b82 */ /* 0x002e700000000800 */
[----:B0-23--:R-:W2:Y:S08]  /*0160*/  LDC.64 R2, c[0x0][0x390] ;  /* 0x0000e400ff027b82 */ /* 0x00deb00000000a00 */
[----:B------:R-:W3:Y:S01]  /*0170*/  LDC R8, c[0x0][0x39c] ;  /* 0x0000e700ff087b82 */ /* 0x000ee20000000800 */
[----:B-1----:R-:W-:-:S04]  /*0180*/  IMAD R5, R9, UR4, R6 ;  /* 0x0000000409057c24 */ /* 0x002fc8000f8e0206 */
[----:B--2---:R-:W-:-:S05]  /*0190*/  IMAD.WIDE R2, R5, 0x4, R2 ;  /* 0x0000000405027825 */ /* 0x004fca00078e0202 */
[----:B0----5:R0:W5:Y:S01]  /*01a0*/  LDG.E R11, desc[UR8][R2.64] ;  /* 0x00000008020b7981 */ /* 0x021162000c1e1900 */
[----:B------:R-:W-:Y:S01]  /*01b0*/  HFMA2 R12, -RZ, RZ, 0, 0 ;  /* 0x00000000ff0c7431 */ /* 0x000fe200000001ff */
[----:B---3--:R-:W-:-:S13]  /*01c0*/  ISETP.GE.U32.AND P0, PT, R8, 0x8, PT ;  /* 0x000000080800780c */ /* 0x008fda0003f06070 */
[----:B0-----:R-:W-:Y:S05]  /*01d0*/  @!P0 BRA `(.L_x_3) ;  /* 0x0000000000dc8947 */ /* 0x001fea0003800000 */
[----:B------:R-:W0:Y:S01]  /*01e0*/  LDCU.64 UR10, c[0x0][0x380] ;  /* 0x00007000ff0a77ac */ /* 0x000e220008000a00 */
[----:B------:R-:W-:Y:S02]  /*01f0*/  LOP3.LUT R12, R8, 0x7ffffff8, RZ, 0xc0, !PT ;  /* 0x7ffffff8080c7812 */ /* 0x000fe400078ec0ff */
[----:B------:R-:W-:Y:S02]  /*0200*/  MOV R14, R6 ;  /* 0x00000006000e7202 */ /* 0x000fe40000000f00 */
[----:B------:R-:W-:Y:S02]  /*0210*/  IADD3 R10, PT, PT, -R12, RZ, RZ ;  /* 0x000000ff0c0a7210 */ /* 0x000fe40007ffe1ff */
[----:B0-----:R-:W-:-:S04]  /*0220*/  LEA R4, P0, R7, UR10, 0x2 ;  /* 0x0000000a07047c11 */ /* 0x001fc8000f8010ff */
[----:B------:R-:W-:Y:S02]  /*0230*/  IADD3 R4, P1, PT, R4, 0x10, RZ ;  /* 0x0000001004047810 */ /* 0x000fe40007f3e0ff */
[----:B------:R-:W-:-:S04]  /*0240*/  LEA.HI.X R5, R7, UR11, RZ, 0x2, P0 ;  /* 0x0000000b07057c11 */ /* 0x000fc800080f14ff */
[----:B------:R-:W-:-:S07]  /*0250*/  IADD3.X R5, PT, PT, RZ, R5, RZ, P1, !PT ;  /* 0x00000005ff057210 */ /* 0x000fce0000ffe4ff */
.L_x_4:
[----:B------:R-:W0:Y:S01]  /*0260*/  LDC.64 R16, c[0x0][0x388] ;  /* 0x0000e200ff107b82 */ /* 0x000e220000000a00 */
[----:B--2---:R-:W2:Y:S01]  /*0270*/  LDG.E R18, desc[UR8][R4.64+-0x10] ;  /* 0xfffff00804127981 */ /* 0x004ea2000c1e1900 */
[----:B0-----:R-:W-:-:S05]  /*0280*/  IMAD.WIDE R16, R14, 0x4, R16 ;  /* 0x000000040e107825 */ /* 0x001fca00078e0210 */
[----:B------:R-:W2:Y:S02]  /*0290*/  LDG.E R13, desc[UR8][R16.64] ;  /* 0x00000008100d7981 */ /* 0x000ea4000c1e1900 */
[----:B--2--5:R-:W-:Y:S01]  /*02a0*/  FFMA R13, R18, R13, R11 ;  /* 0x0000000d120d7223 */ /* 0x024fe2000000000b */
[----:B------:R-:W-:-:S04]  /*02b0*/  IMAD.WIDE R18, R9, 0x4, R16 ;  /* 0x0000000409127825 */ /* 0x000fc800078e0210 */
[----:B------:R0:W-:Y:S04]  /*02c0*/  STG.E desc[UR8][R2.64], R13 ;  /* 0x0000000d02007986 */ /* 0x0001e8000c101908 */
[----:B------:R-:W2:Y:S04]  /*02d0*/  LDG.E R20, desc[UR8][R4.64+-0xc] ;  /* 0xfffff40804147981 */ /* 0x000ea8000c1e1900 */
[----:B------:R-:W2:Y:S02]  /*02e0*/  LDG.E R11, desc[UR8][R18.64] ;  /* 0x00000008120b7981 */ /* 0x000ea4000c1e1900 */
[----:B--2---:R-:W-:Y:S01]  /*02f0*/  FFMA R11, R20, R11, R13 ;  /* 0x0000000b140b7223 */ /* 0x004fe2000000000d */
[----:B------:R-:W-:-:S04]  /*0300*/  IMAD.WIDE R20, R9, 0x4, R18 ;  /* 0x0000000409147825 */ /* 0x000fc800078e0212 */
[----:B------:R1:W-:Y:S04]  /*0310*/  STG.E desc[UR8][R2.64], R11 ;  /* 0x0000000b02007986 */ /* 0x0003e8000c101908 */
[----:B------:R-:W2:Y:S04]  /*0320*/  LDG.E R22, desc[UR8][R4.64+-0x8] ;  /* 0xfffff80804167981 */ /* 0x000ea8000c1e1900 */
[----:B------:R-:W2:Y:S01]  /*0330*/  LDG.E R15, desc[UR8][R20.64] ;  /* 0x00000008140f7981 */ /* 0x000ea2000c1e1900 */
[----:B------:R-:W-:-:S04]  /*0340*/  IMAD.WIDE R16, R9, 0x4, R20 ;  /* 0x0000000409107825 */ /* 0x000fc800078e0214 */
[----:B--2---:R-:W-:-:S05]  /*0350*/  FFMA R15, R22, R15, R11 ;  /* 0x0000000f160f7223 */ /* 0x004fca000000000b */
[----:B------:R2:W-:Y:S04]  /*0360*/  STG.E desc[UR8][R2.64], R15 ;  /* 0x0000000f02007986 */ /* 0x0005e8000c101908 */
[----:B------:R-:W3:Y:S04]  /*0370*/  LDG.E R22, desc[UR8][R4.64+-0x4] ;  /* 0xfffffc0804167981 */ /* 0x000ee8000c1e1900 */
[----:B0-----:R-:W3:Y:S01]  /*0380*/  LDG.E R13, desc[UR8][R16.64] ;  /* 0x00000008100d7981 */ /* 0x001ee2000c1e1900 */
[----:B------:R-:W-:-:S04]  /*0390*/  IMAD.WIDE R18, R9, 0x4, R16 ;  /* 0x0000000409127825 */ /* 0x000fc800078e0210 */
[----:B---3--:R-:W-:-:S05]  /*03a0*/  FFMA R13, R22, R13, R15 ;  /* 0x0000000d160d7223 */ /* 0x008fca000000000f */
[----:B------:R0:W-:Y:S04]  /*03b0*/  STG.E desc[UR8][R2.64], R13 ;  /* 0x0000000d02007986 */ /* 0x0001e8000c101908 */
[----:B------:R-:W3:Y:S04]  /*03c0*/  LDG.E R22, desc[UR8][R4.64] ;  /* 0x0000000804167981 */ /* 0x000ee8000c1e1900 */
[----:B-1----:R-:W3:Y:S01]  /*03d0*/  LDG.E R11, desc[UR8][R18.64] ;  /* 0x00000008120b7981 */ /* 0x002ee2000c1e1900 */
[----:B------:R-:W-:-:S04]  /*03e0*/  IMAD.WIDE R20, R9, 0x4, R18 ;  /* 0x0000000409147825 */ /* 0x000fc800078e0212 */
[----:B---3--:R-:W-:-:S05]  /*03f0*/  FFMA R11, R22, R11, R13 ;  /* 0x0000000b160b7223 */ /* 0x008fca000000000d */
[----:B------:R1:W-:Y:S04]  /*0400*/  STG.E desc[UR8][R2.64], R11 ;  /* 0x0000000b02007986 */ /* 0x0003e8000c101908 */
[----:B------:R-:W3:Y:S04]  /*0410*/  LDG.E R22, desc[UR8][R4.64+0x4] ;  /* 0x0000040804167981 */ /* 0x000ee8000c1e1900 */
[----:B--2---:R-:W3:Y:S01]  /*0420*/  LDG.E R15, desc[UR8][R20.64] ;  /* 0x00000008140f7981 */ /* 0x004ee2000c1e1900 */
[----:B------:R-:W-:-:S04]  /*0430*/  IMAD.WIDE R16, R9, 0x4, R20 ;  /* 0x0000000409107825 */ /* 0x000fc800078e0214 */
[----:B---3--:R-:W-:-:S05]  /*0440*/  FFMA R15, R22, R15, R11 ;  /* 0x0000000f160f7223 */ /* 0x008fca000000000b */
[----:B------:R2:W-:Y:S04]  /*0450*/  STG.E desc[UR8][R2.64], R15 ;  /* 0x0000000f02007986 */ /* 0x0005e8000c101908 */
[----:B------:R-:W3:Y:S04]  /*0460*/  LDG.E R22, desc[UR8][R4.64+0x8] ;  /* 0x0000080804167981 */ /* 0x000ee8000c1e1900 */
[----:B0-----:R-:W3:Y:S01]  /*0470*/  LDG.E R13, desc[UR8][R16.64] ;  /* 0x00000008100d7981 */ /* 0x001ee2000c1e1900 */
[----:B------:R-:W-:-:S04]  /*0480*/  IMAD.WIDE R18, R9, 0x4, R16 ;  /* 0x0000000409127825 */ /* 0x000fc800078e0210 */
[----:B---3--:R-:W-:-:S05]  /*0490*/  FFMA R13, R22, R13, R15 ;  /* 0x0000000d160d7223 */ /* 0x008fca000000000f */
[----:B------:R2:W-:Y:S04]  /*04a0*/  STG.E desc[UR8][R2.64], R13 ;  /* 0x0000000d02007986 */ /* 0x0005e8000c101908 */
[----:B------:R-:W1:Y:S04]  /*04b0*/  LDG.E R18, desc[UR8][R18.64] ;  /* 0x0000000812127981 */ /* 0x000e68000c1e1900 */
[----:B------:R0:W1:Y:S01]  /*04c0*/  LDG.E R22, desc[UR8][R4.64+0xc] ;  /* 0x00000c0804167981 */ /* 0x000062000c1e1900 */
[----:B------:R-:W-:-:S04]  /*04d0*/  IADD3 R10, PT, PT, R10, 0x8, RZ ;  /* 0x000000080a0a7810 */ /* 0x000fc80007ffe0ff */
[----:B------:R-:W-:Y:S02]  /*04e0*/  ISETP.NE.AND P0, PT, R10, RZ, PT ;  /* 0x000000ff0a00720c */ /* 0x000fe40003f05270 */
[----:B0-----:R-:W-:Y:S02]  /*04f0*/  IADD3 R4, P1, PT, R4, 0x20, RZ ;  /* 0x0000002004047810 */ /* 0x001fe40007f3e0ff */
[----:B------:R-:W-:Y:S02]  /*0500*/  LEA R14, R9, R14, 0x3 ;  /* 0x0000000e090e7211 */ /* 0x000fe400078e18ff */
[----:B------:R-:W-:Y:S01]  /*0510*/  IADD3.X R5, PT, PT, RZ, R5, RZ, P1, !PT ;  /* 0x00000005ff057210 */ /* 0x000fe20000ffe4ff */
[----:B-1----:R-:W-:-:S05]  /*0520*/  FFMA R11, R22, R18, R13 ;  /* 0x00000012160b7223 */ /* 0x002fca000000000d */
[----:B------:R2:W-:Y:S01]  /*0530*/  STG.E desc[UR8][R2.64], R11 ;  /* 0x0000000b02007986 */ /* 0x0005e2000c101908 */
[----:B------:R-:W-:Y:S05]  /*0540*/  @P0 BRA `(.L_x_4) ;  /* 0xfffffffc00440947 */ /* 0x000fea000383ffff */
.L_x_3:
[----:B------:R-:W-:-:S09]  /*0550*/  UISETP.NE.AND UP0, UPT, UR5, URZ, UPT ;  /* 0x000000ff0500728c */ /* 0x000fd2000bf05270 */
[----:B------:R-:W-:Y:S05]  /*0560*/  BRA.U !UP0, `(.L_x_5) ;  /* 0x0000000508207547 */ /* 0x000fea000b800000 */
[----:B------:R-:W-:Y:S01]  /*0570*/  UIADD3 UR6, UPT, UPT, UR5, -0x1, URZ ;  /* 0xffffffff05067890 */ /* 0x000fe2000fffe0ff */
[----:B--2---:R-:W-:-:S03]  /*0580*/  LOP3.LUT P0, R13, R8, 0x3, RZ, 0xc0, !PT ;  /* 0x00000003080d7812 */ /* 0x004fc6000780c0ff */
[----:B------:R-:W-:-:S09]  /*0590*/  UISETP.GE.U32.AND UP0, UPT, UR6, 0x3, UPT ;  /* 0x000000030600788c */ /* 0x000fd2000bf06070 */
[----:B------:R-:W-:Y:S05]  /*05a0*/  BRA.U !UP0, `(.L_x_6) ;  /* 0x00000001087c7547 */ /* 0x000fea000b800000 */
[----:B------:R-:W0:Y:S01]  /*05b0*/  LDC.64 R16, c[0x0][0x380] ;  /* 0x0000e000ff107b82 */ /* 0x000e220000000a00 */
[----:B------:R-:W-:Y:S01]  /*05c0*/  IADD3 R5, PT, PT, R7, R12, RZ ;  /* 0x0000000c07057210 */ /* 0x000fe20007ffe0ff */
[----:B------:R-:W-:-:S06]  /*05d0*/  IMAD R19, R12, R9, R6 ;  /* 0x000000090c137224 */ /* 0x000fcc00078e0206 */
[----:B------:R-:W1:Y:S01]  /*05e0*/  LDC.64 R14, c[0x0][0x388] ;  /* 0x0000e200ff0e7b82 */ /* 0x000e620000000a00 */
[----:B0-----:R-:W-:-:S07]  /*05f0*/  IMAD.WIDE.U32 R16, R5, 0x4, R16 ;  /* 0x0000000405107825 */ /* 0x001fce00078e0010 */
[----:B------:R-:W0:Y:S01]  /*0600*/  LDC.64 R4, c[0x0][0x380] ;  /* 0x0000e000ff047b82 */ /* 0x000e220000000a00 */
[----:B------:R-:W2:Y:S01]  /*0610*/  LDG.E R16, desc[UR8][R16.64] ;  /* 0x0000000810107981 */ /* 0x000ea2000c1e1900 */
[----:B-1----:R-:W-:-:S05]  /*0620*/  IMAD.WIDE R14, R19, 0x4, R14 ;  /* 0x00000004130e7825 */ /* 0x002fca00078e020e */
[----:B------:R-:W2:Y:S01]  /*0630*/  LDG.E R10, desc[UR8][R14.64] ;  /* 0x000000080e0a7981 */ /* 0x000ea2000c1e1900 */
[----:B------:R-:W-:-:S04]  /*0640*/  IADD3 R18, P1, PT, R7, R12, RZ ;  /* 0x0000000c07127210 */ /* 0x000fc80007f3e0ff */
[----:B------:R-:W-:Y:S02]  /*0650*/  IADD3.X R19, PT, PT, RZ, RZ, RZ, P1, !PT ;  /* 0x000000ffff137210 */ /* 0x000fe40000ffe4ff */
[----:B0-----:R-:W-:-:S04]  /*0660*/  LEA R4, P1, R18, R4, 0x2 ;  /* 0x0000000412047211 */ /* 0x001fc800078210ff */
[----:B------:R-:W-:Y:S01]  /*0670*/  LEA.HI.X R5, R18, R5, R19, 0x2, P1 ;  /* 0x0000000512057211 */ /* 0x000fe200008f1413 */
[----:B--2--5:R-:W-:Y:S01]  /*0680*/  FFMA R19, R16, R10, R11 ;  /* 0x0000000a10137223 */ /* 0x024fe2000000000b */
[----:B------:R-:W-:-:S04]  /*0690*/  IMAD.WIDE R10, R9, 0x4, R14 ;  /* 0x00000004090a7825 */ /* 0x000fc800078e020e */
[----:B------:R0:W-:Y:S04]  /*06a0*/  STG.E desc[UR8][R2.64], R19 ;  /* 0x0000001302007986 */ /* 0x0001e8000c101908 */
[----:B------:R-:W2:Y:S04]  /*06b0*/  LDG.E R18, desc[UR8][R10.64] ;  /* 0x000000080a127981 */ /* 0x000ea8000c1e1900 */
[----:B------:R-:W2:Y:S01]  /*06c0*/  LDG.E R16, desc[UR8][R4.64+0x4] ;  /* 0x0000040804107981 */ /* 0x000ea2000c1e1900 */
[----:B------:R-:W-:-:S04]  /*06d0*/  IMAD.WIDE R14, R9, 0x4, R10 ;  /* 0x00000004090e7825 */ /* 0x000fc800078e020a */
[----:B--2---:R-:W-:-:S05]  /*06e0*/  FFMA R21, R16, R18, R19 ;  /* 0x0000001210157223 */ /* 0x004fca0000000013 */
        /* <DEDUP_REMOVED lines=8> */
[----:B------:R-:W-:Y:S01]  /*0770*/  IADD3 R12, PT, PT, R12, 0x4, RZ ;  /* 0x000000040c0c7810 */ /* 0x000fe20007ffe0ff */
[----:B--2---:R-:W-:-:S05]  /*0780*/  FFMA R11, R18, R16, R23 ;  /* 0x00000010120b7223 */ /* 0x004fca0000000017 */
[----:B------:R0:W-:Y:S02]  /*0790*/  STG.E desc[UR8][R2.64], R11 ;  /* 0x0000000b02007986 */ /* 0x0001e4000c101908 */
.L_x_6:
[----:B------:R-:W-:Y:S05]  /*07a0*/  @!P0 BRA `(.L_x_5) ;  /* 0x0000000000908947 */ /* 0x000fea0003800000 */
[----:B------:R-:W-:Y:S02]  /*07b0*/  ISETP.NE.AND P1, PT, R13, 0x1, PT ;  /* 0x000000010d00780c */ /* 0x000fe40003f25270 */
[----:B------:R-:W-:-:S04]  /*07c0*/  LOP3.LUT R8, R8, 0x1, RZ, 0xc0, !PT ;  /* 0x0000000108087812 */ /* 0x000fc800078ec0ff */
[----:B------:R-:W-:-:S07]  /*07d0*/  ISETP.NE.U32.AND P0, PT, R8, 0x1, PT ;  /* 0x000000010800780c */ /* 0x000fce0003f05070 */
[----:B------:R-:W-:Y:S06]  /*07e0*/  @!P1 BRA `(.L_x_7) ;  /* 0x0000000000549947 */ /* 0x000fec0003800000 */
[----:B------:R-:W1:Y:S01]  /*07f0*/  LDC.64 R4, c[0x0][0x380] ;  /* 0x0000e000ff047b82 */ /* 0x000e620000000a00 */
[----:B------:R-:W-:Y:S01]  /*0800*/  IADD3 R17, PT, PT, R7, R12, RZ ;  /* 0x0000000c07117210 */ /* 0x000fe20007ffe0ff */
[----:B------:R-:W-:-:S06]  /*0810*/  IMAD R13, R12, R9, R6 ;  /* 0x000000090c0d7224 */ /* 0x000fcc00078e0206 */
[----:B------:R-:W2:Y:S01]  /*0820*/  LDC.64 R14, c[0x0][0x388] ;  /* 0x0000e200ff0e7b82 */ /* 0x000ea20000000a00 */
[----:B-1----:R-:W-:-:S06]  /*0830*/  IMAD.WIDE.U32 R16, R17, 0x4, R4 ;  /* 0x0000000411107825 */ /* 0x002fcc00078e0004 */
[----:B------:R-:W3:Y:S01]  /*0840*/  LDG.E R16, desc[UR8][R16.64] ;  /* 0x0000000810107981 */ /* 0x000ee2000c1e1900 */
[----:B--2---:R-:W-:Y:S02]  /*0850*/  IMAD.WIDE R4, R13, 0x4, R14 ;  /* 0x000000040d047825 */ /* 0x004fe400078e020e */
[----:B------:R-:W1:Y:S03]  /*0860*/  LDC.64 R14, c[0x0][0x380] ;  /* 0x0000e000ff0e7b82 */ /* 0x000e660000000a00 */
[----:B------:R-:W3:Y:S01]  /*0870*/  LDG.E R8, desc[UR8][R4.64] ;  /* 0x0000000804087981 */ /* 0x000ee2000c1e1900 */
[----:B------:R-:W-:-:S04]  /*0880*/  IADD3 R10, P1, PT, R7, R12, RZ ;  /* 0x0000000c070a7210 */ /* 0x000fc80007f3e0ff */
[----:B------:R-:W-:Y:S01]  /*0890*/  IADD3.X R13, PT, PT, RZ, RZ, RZ, P1, !PT ;  /* 0x000000ffff0d7210 */ /* 0x000fe20000ffe4ff */
[----:B0-----:R-:W-:Y:S01]  /*08a0*/  IMAD.WIDE R18, R9, 0x4, R4 ;  /* 0x0000000409127825 */ /* 0x001fe200078e0204 */
[----:B-1----:R-:W-:-:S04]  /*08b0*/  LEA R14, P1, R10, R14, 0x2 ;  /* 0x0000000e0a0e7211 */ /* 0x002fc800078210ff */
[----:B------:R-:W-:Y:S01]  /*08c0*/  LEA.HI.X R15, R10, R15, R13, 0x2, P1 ;  /* 0x0000000f0a0f7211 */ /* 0x000fe200008f140d */
[----:B---3-5:R-:W-:-:S05]  /*08d0*/  FFMA R13, R16, R8, R11 ;  /* 0x00000008100d7223 */ /* 0x028fca000000000b */
[----:B------:R1:W-:Y:S04]  /*08e0*/  STG.E desc[UR8][R2.64], R13 ;  /* 0x0000000d02007986 */ /* 0x0003e8000c101908 */
[----:B------:R-:W2:Y:S04]  /*08f0*/  LDG.E R14, desc[UR8][R14.64+0x4] ;  /* 0x000004080e0e7981 */ /* 0x000ea8000c1e1900 */
[----:B------:R-:W2:Y:S01]  /*0900*/  LDG.E R18, desc[UR8][R18.64] ;  /* 0x0000000812127981 */ /* 0x000ea2000c1e1900 */
[----:B------:R-:W-:Y:S01]  /*0910*/  IADD3 R12, PT, PT, R12, 0x2, RZ ;  /* 0x000000020c0c7810 */ /* 0x000fe20007ffe0ff */
[----:B--2---:R-:W-:-:S05]  /*0920*/  FFMA R11, R14, R18, R13 ;  /* 0x000000120e0b7223 */ /* 0x004fca000000000d */
[----:B------:R1:W-:Y:S02]  /*0930*/  STG.E desc[UR8][R2.64], R11 ;  /* 0x0000000b02007986 */ /* 0x0003e4000c101908 */
.L_x_7:
[----:B------:R-:W-:Y:S05]  /*0940*/  @P0 BRA `(.L_x_5) ;  /* 0x0000000000280947 */ /* 0x000fea0003800000 */
[----:B------:R-:W2:Y:S01]  /*0950*/  LDC.64 R4, c[0x0][0x380] ;  /* 0x0000e000ff047b82 */ /* 0x000ea20000000a00 */
[----:B-1----:R-:W-:Y:S01]  /*0960*/  IADD3 R13, PT, PT, R7, R12, RZ ;  /* 0x0000000c070d7210 */ /* 0x002fe20007ffe0ff */
[----:B------:R-:W-:-:S06]  /*0970*/  IMAD R17, R12, R9, R6 ;  /* 0x000000090c117224 */ /* 0x000fcc00078e0206 */
[----:B------:R-:W1:Y:S01]  /*0980*/  LDC.64 R14, c[0x0][0x388] ;  /* 0x0000e200ff0e7b82 */ /* 0x000e620000000a00 */
[----:B--2---:R-:W-:-:S06]  /*0990*/  IMAD.WIDE.U32 R4, R13, 0x4, R4 ;  /* 0x000000040d047825 */ /* 0x004fcc00078e0004 */
[----:B------:R-:W0:Y:S01]  /*09a0*/  LDG.E R4, desc[UR8][R4.64] ;  /* 0x0000000804047981 */ /* 0x000e22000c1e1900 */
[----:B-1----:R-:W-:-:S06]  /*09b0*/  IMAD.WIDE R12, R17, 0x4, R14 ;  /* 0x00000004110c7825 */ /* 0x002fcc00078e020e */
[----:B------:R-:W0:Y:S02]  /*09c0*/  LDG.E R12, desc[UR8][R12.64] ;  /* 0x000000080c0c7981 */ /* 0x000e24000c1e1900 */
[----:B0----5:R-:W-:-:S05]  /*09d0*/  FFMA R11, R4, R12, R11 ;  /* 0x0000000c040b7223 */ /* 0x021fca000000000b */
[----:B------:R3:W-:Y:S02]  /*09e0*/  STG.E desc[UR8][R2.64], R11 ;  /* 0x0000000b02007986 */ /* 0x0007e4000c101908 */
.L_x_5:
[----:B------:R-:W-:-:S04]  /*09f0*/  IADD3 R6, PT, PT, R6, UR7, RZ ;  /* 0x0000000706067c10 */ /* 0x000fc8000fffe0ff */
[----:B------:R-:W-:-:S13]  /*0a00*/  ISETP.GE.AND P0, PT, R6, R9, PT ;  /* 0x000000090600720c */ /* 0x000fda0003f06270 */
[----:B------:R-:W-:Y:S05]  /*0a10*/  @!P0 BRA `(.L_x_8) ;  /* 0xfffffff400cc8947 */ /* 0x000fea000383ffff */
.L_x_2:
[----:B0-----:R-:W-:Y:S05]  /*0a20*/  BSYNC.RECONVERGENT B0 ;  /* 0x0000000000007941 */ /* 0x001fea0003800200 */
.L_x_1:
[----:B------:R-:W0:Y:S01]  /*0a30*/  LDCU UR6, c[0x0][0x398] ;  /* 0x00007300ff0677ac */ /* 0x000e220008000800 */
[----:B------:R-:W-:-:S04]  /*0a40*/  UIADD3 UR4, UPT, UPT, UR4, 0x1, URZ ;  /* 0x0000000104047890 */ /* 0x000fc8000fffe0ff */
[----:B0-----:R-:W-:-:S09]  /*0a50*/  UISETP.NE.AND UP0, UPT, UR4, UR6, UPT ;  /* 0x000000060400728c */ /* 0x001fd2000bf05270 */
[----:B------:R-:W-:Y:S05]  /*0a60*/  BRA.U UP0, `(.L_x_9) ;  /* 0xfffffff5009c7547 */ /* 0x000fea000b83ffff */
.L_x_0:
[----:B------:R-:W-:Y:S06]  /*0a70*/  BAR.SYNC.DEFER_BLOCKING 0x0 ;  /* 0x0000000000007b1d */ /* 0x000fec0000010000 */
[----:B------:R-:W-:Y:S05]  /*0a80*/  EXIT ;  /* 0x000000000000794d */ /* 0x000fea0003800000 */
.L_x_10:
[----:B------:R-:W-:-:S00]  /*0a90*/  BRA `(.L_x_10) ;  /* 0xfffffffc00fc7947 */ /* 0x000fc0000383ffff */
[----:B------:R-:W-:-:S00]  /*0aa0*/  NOP ;  /* 0x0000000000007918 */ /* 0x000fc00000000000 */
        /* <DEDUP_REMOVED lines=13> */
.L_x_11:


//--------------------- .nv.shared.reserved.0     --------------------------
	.section	.nv.shared.reserved.0,"aw",@nobits
	.weak		__nv_reservedSMEM_offset_0_alias
	.size		__nv_reservedSMEM_offset_0_alias, 0, 64
	.other		__nv_reservedSMEM_offset_0_alias,@"STO_CUDA_RESERVED_SHARED STV_DEFAULT"
__nv_reservedSMEM_offset_0_alias:
	.zero		0
	.zero		64


//--------------------- .nv.constant0._Z8multiplyPfS_S_iiiff --------------------------
	.section	.nv.constant0._Z8multiplyPfS_S_iiiff,"a",@progbits
	.sectionflags	@""
	.align	4
.nv.constant0._Z8multiplyPfS_S_iiiff:
	.zero		940


//--------------------- SYMBOLS --------------------------

	.type		.nv.reservedSmem.offset0,@object
	.size		.nv.reservedSmem.offset0,0x4
